	.headerflags	@"EF_CUDA_TEXMODE_UNIFIED EF_CUDA_64BIT_ADDRESS EF_CUDA_ACCELERATORS EF_CUDA_SM90 EF_CUDA_VIRTUAL_SM(EF_CUDA_SM90)"
	.elftype	@"ET_EXEC"


//--------------------- .nv.info                  --------------------------
	.section	.nv.info,"",@"SHT_CUDA_INFO"
	.align	4


	//----- nvinfo : EIATTR_REGCOUNT
	.align		4
        /*0000*/ 	.byte	0x04, 0x2f
        /*0002*/ 	.short	(.L_3 - .L_2)
	.align		4
.L_2:
        /*0004*/ 	.word	index@(triton_poi_fused__native_batch_norm_legit_no_training_relu_23)
        /*0008*/ 	.word	0x00000012


	//----- nvinfo : EIATTR_MIN_STACK_SIZE
	.align		4
.L_3:
        /*000c*/ 	.byte	0x04, 0x12
        /*000e*/ 	.short	(.L_5 - .L_4)
	.align		4
.L_4:
        /*0010*/ 	.word	index@(triton_poi_fused__native_batch_norm_legit_no_training_relu_23)
        /*0014*/ 	.word	0x00000000


	//----- nvinfo : EIATTR_FRAME_SIZE
	.align		4
.L_5:
        /*0018*/ 	.byte	0x04, 0x11
        /*001a*/ 	.short	(.L_7 - .L_6)
	.align		4
.L_6:
        /*001c*/ 	.word	index@(triton_poi_fused__native_batch_norm_legit_no_training_relu_23)
        /*0020*/ 	.word	0x00000000


	//----- nvinfo : EIATTR_MIN_STACK_SIZE
	.align		4
.L_7:
        /*0024*/ 	.byte	0x04, 0x12
        /*0026*/ 	.short	(.L_9 - .L_8)
	.align		4
.L_8:
        /*0028*/ 	.word	index@(triton_poi_fused__native_batch_norm_legit_no_training_relu_23)
        /*002c*/ 	.word	0x00000000
.L_9:


//--------------------- .nv.info.triton_poi_fused__native_batch_norm_legit_no_training_relu_23 --------------------------
	.section	.nv.info.triton_poi_fused__native_batch_norm_legit_no_training_relu_23,"",@"SHT_CUDA_INFO"
	.sectionflags	@""
	.align	4


	//----- nvinfo : EIATTR_CUDA_API_VERSION
	.align		4
        /*0000*/ 	.byte	0x04, 0x37
        /*0002*/ 	.short	(.L_11 - .L_10)
.L_10:
        /*0004*/ 	.word	0x0000007c


	//----- nvinfo : EIATTR_KPARAM_INFO
	.align		4
.L_11:
        /*0008*/ 	.byte	0x04, 0x17
        /*000a*/ 	.short	(.L_13 - .L_12)
.L_12:
        /*000c*/ 	.word	0x00000000
        /*0010*/ 	.short	0x0006
        /*0012*/ 	.short	0x0030
        /*0014*/ 	.byte	0x00, 0xf0, 0x11, 0x00


	//----- nvinfo : EIATTR_KPARAM_INFO
	.align		4
.L_13:
        /*0018*/ 	.byte	0x04, 0x17
        /*001a*/ 	.short	(.L_15 - .L_14)
.L_14:
        /*001c*/ 	.word	0x00000000
        /*0020*/ 	.short	0x0005
        /*0022*/ 	.short	0x0028
        /*0024*/ 	.byte	0x00, 0xf4, 0x21, 0x00


	//----- nvinfo : EIATTR_KPARAM_INFO
	.align		4
.L_15:
        /*0028*/ 	.byte	0x04, 0x17
        /*002a*/ 	.short	(.L_17 - .L_16)
.L_16:
        /*002c*/ 	.word	0x00000000
        /*0030*/ 	.short	0x0004
        /*0032*/ 	.short	0x0020
        /*0034*/ 	.byte	0x00, 0xf4, 0x21, 0x00


	//----- nvinfo : EIATTR_KPARAM_INFO
	.align		4
.L_17:
        /*0038*/ 	.byte	0x04, 0x17
        /*003a*/ 	.short	(.L_19 - .L_18)
.L_18:
        /*003c*/ 	.word	0x00000000
        /*0040*/ 	.short	0x0003
        /*0042*/ 	.short	0x0018
        /*0044*/ 	.byte	0x00, 0xf4, 0x21, 0x00


	//----- nvinfo : EIATTR_KPARAM_INFO
	.align		4
.L_19:
        /*0048*/ 	.byte	0x04, 0x17
        /*004a*/ 	.short	(.L_21 - .L_20)
.L_20:
        /*004c*/ 	.word	0x00000000
        /*0050*/ 	.short	0x0002
        /*0052*/ 	.short	0x0010
        /*0054*/ 	.byte	0x00, 0xf4, 0x21, 0x00


	//----- nvinfo : EIATTR_KPARAM_INFO
	.align		4
.L_21:
        /*0058*/ 	.byte	0x04, 0x17
        /*005a*/ 	.short	(.L_23 - .L_22)
.L_22:
        /*005c*/ 	.word	0x00000000
        /*0060*/ 	.short	0x0001
        /*0062*/ 	.short	0x0008
        /*0064*/ 	.byte	0x00, 0xf4, 0x21, 0x00


	//----- nvinfo : EIATTR_KPARAM_INFO
	.align		4
.L_23:
        /*0068*/ 	.byte	0x04, 0x17
        /*006a*/ 	.short	(.L_25 - .L_24)
.L_24:
        /*006c*/ 	.word	0x00000000
        /*0070*/ 	.short	0x0000
        /*0072*/ 	.short	0x0000
        /*0074*/ 	.byte	0x00, 0xf4, 0x21, 0x00


	//----- nvinfo : EIATTR_SPARSE_MMA_MASK
	.align		4
.L_25:
        /*0078*/ 	.byte	0x03, 0x50
        /*007a*/ 	.short	0x0000


	//----- nvinfo : EIATTR_MAXREG_COUNT
	.align		4
        /*007c*/ 	.byte	0x03, 0x1b
        /*007e*/ 	.short	0x00ff


	//----- nvinfo : EIATTR_EXIT_INSTR_OFFSETS
	.align		4
        /*0080*/ 	.byte	0x04, 0x1c
        /*0082*/ 	.short	(.L_27 - .L_26)


	//   ....[0]....
.L_26:
        /*0084*/ 	.word	0x000003d0


	//----- nvinfo : EIATTR_REQNTID
	.align		4
.L_27:
        /*0088*/ 	.byte	0x04, 0x10
        /*008a*/ 	.short	(.L_29 - .L_28)
.L_28:
        /*008c*/ 	.word	0x00000100
        /*0090*/ 	.word	0x00000001
        /*0094*/ 	.word	0x00000001


	//----- nvinfo : EIATTR_CBANK_PARAM_SIZE
	.align		4
.L_29:
        /*0098*/ 	.byte	0x03, 0x19
        /*009a*/ 	.short	0x0034


	//----- nvinfo : EIATTR_PARAM_CBANK
	.align		4
        /*009c*/ 	.byte	0x04, 0x0a
        /*009e*/ 	.short	(.L_31 - .L_30)
	.align		4
.L_30:
        /*00a0*/ 	.word	index@(.nv.constant0.triton_poi_fused__native_batch_norm_legit_no_training_relu_23)
        /*00a4*/ 	.short	0x0210
        /*00a6*/ 	.short	0x0034


	//----- nvinfo : EIATTR_SW_WAR
	.align		4
.L_31:
        /*00a8*/ 	.byte	0x04, 0x36
        /*00aa*/ 	.short	(.L_33 - .L_32)
.L_32:
        /*00ac*/ 	.word	0x00000008
.L_33:


//--------------------- .nv.callgraph             --------------------------
	.section	.nv.callgraph,"",@"SHT_CUDA_CALLGRAPH"
	.align	4
	.sectionentsize	8
	.align		4
        /*0000*/ 	.word	0x00000000
	.align		4
        /*0004*/ 	.word	0xffffffff
	.align		4
        /*0008*/ 	.word	0x00000000
	.align		4
        /*000c*/ 	.word	0xfffffffe
	.align		4
        /*0010*/ 	.word	0x00000000
	.align		4
        /*0014*/ 	.word	0xfffffffd
	.align		4
        /*0018*/ 	.word	0x00000000
	.align		4
        /*001c*/ 	.word	0xfffffffc


//--------------------- .nv.constant4             --------------------------
	.section	.nv.constant4,"a",@progbits
	.align	8
	.align		8
.nv.constant4:
        /*0000*/ 	.dword	_$_str
	.align		8
        /*0008*/ 	.dword	_$_str_$_2


//--------------------- .text.triton_poi_fused__native_batch_norm_legit_no_training_relu_23 --------------------------
	.section	.text.triton_poi_fused__native_batch_norm_legit_no_training_relu_23,"ax",@progbits
	.align	128
        .global         triton_poi_fused__native_batch_norm_legit_no_training_relu_23
        .type           triton_poi_fused__native_batch_norm_legit_no_training_relu_23,@function
        .size           triton_poi_fused__native_batch_norm_legit_no_training_relu_23,(.L_x_1 - triton_poi_fused__native_batch_norm_legit_no_training_relu_23)
        .other          triton_poi_fused__native_batch_norm_legit_no_training_relu_23,@"STO_CUDA_ENTRY STV_DEFAULT"
triton_poi_fused__native_batch_norm_legit_no_training_relu_23:
.text.triton_poi_fused__native_batch_norm_legit_no_training_relu_23:
[----:B------:R-:W-:Y:S01]  /*0000*/  LDC R1, c[0x0][0x28] ;  /* 0x00000a00ff017b82 */ /* 0x000fe20000000800 */
[----:B------:R-:W1:Y:S07]  /*0010*/  S2R R0, SR_TID.X ;  /* 0x0000000000007919 */ /* 0x000e6e0000002100 */
[----:B------:R-:W2:Y:S01]  /*0020*/  LDC.64 R2, c[0x0][0x220] ;  /* 0x00008800ff027b82 */ /* 0x000ea20000000a00 */
[----:B------:R-:W-:Y:S01]  /*0030*/  ULDC.64 UR4, c[0x0][0x208] ;  /* 0x0000820000047ab9 */ /* 0x000fe20000000a00 */
[----:B------:R-:W3:Y:S06]  /*0040*/  S2R R7, SR_CTAID.X ;  /* 0x0000000000077919 */ /* 0x000eec0000002500 */
[----:B------:R-:W4:Y:S08]  /*0050*/  LDC.64 R8, c[0x0][0x228] ;  /* 0x00008a00ff087b82 */ /* 0x000f300000000a00 */
[----:B------:R-:W5:Y:S01]  /*0060*/  LDC.64 R10, c[0x0][0x230] ;  /* 0x00008c00ff0a7b82 */ /* 0x000f620000000a00 */
[----:B-1----:R-:W-:-:S02]  /*0070*/  SHF.L.U32 R0, R0, 0x1, RZ ;  /* 0x0000000100007819 */ /* 0x002fc400000006ff */
[----:B---3--:R-:W-:Y:S02]  /*0080*/  SHF.R.S32.HI R5, RZ, 0x16, R7 ;  /* 0x00000016ff057819 */ /* 0x008fe40000011407 */
[----:B------:R-:W-:Y:S02]  /*0090*/  LOP3.LUT R0, R0, 0x1fe, RZ, 0xc0, !PT ;  /* 0x000001fe00007812 */ /* 0x000fe400078ec0ff */
[----:B------:R-:W-:Y:S02]  /*00a0*/  SGXT R5, R5, 0x1 ;  /* 0x000000010505781a */ /* 0x000fe40000000200 */
[----:B------:R-:W-:Y:S02]  /*00b0*/  LEA R0, R7, R0, 0x9 ;  /* 0x0000000007007211 */ /* 0x000fe400078e48ff */
[----:B------:R-:W1:Y:S02]  /*00c0*/  LDC.64 R6, c[0x0][0x218] ;  /* 0x00008600ff067b82 */ /* 0x000e640000000a00 */
[----:B------:R-:W-:-:S04]  /*00d0*/  LEA.HI R5, R5, R0, RZ, 0x6 ;  /* 0x0000000005057211 */ /* 0x000fc800078f30ff */
[----:B------:R-:W-:-:S04]  /*00e0*/  LOP3.LUT R5, R5, 0xffffffc0, RZ, 0xc0, !PT ;  /* 0xffffffc005057812 */ /* 0x000fc800078ec0ff */
[----:B------:R-:W-:Y:S02]  /*00f0*/  IADD3 R13, R0, -R5, RZ ;  /* 0x80000005000d7210 */ /* 0x000fe40007ffe0ff */
[----:B------:R-:W3:Y:S03]  /*0100*/  LDC.64 R4, c[0x0][0x210] ;  /* 0x00008400ff047b82 */ /* 0x000ee60000000a00 */
[----:B--2---:R-:W-:-:S06]  /*0110*/  IMAD.WIDE R2, R13, 0x4, R2 ;  /* 0x000000040d027825 */ /* 0x004fcc00078e0202 */
[----:B------:R-:W2:Y:S01]  /*0120*/  LDG.E.EL.64 R2, desc[UR4][R2.64] ;  /* 0x0000000402027981 */ /* 0x000ea2000c2e1b00 */
[----:B-1----:R-:W-:-:S04]  /*0130*/  IMAD.WIDE R6, R13, 0x4, R6 ;  /* 0x000000040d067825 */ /* 0x002fc800078e0206 */
[C---:B----4-:R-:W-:Y:S02]  /*0140*/  IMAD.WIDE R8, R13.reuse, 0x4, R8 ;  /* 0x000000040d087825 */ /* 0x050fe400078e0208 */
[----:B------:R-:W4:Y:S02]  /*0150*/  LDG.E.EL.64 R6, desc[UR4][R6.64] ;  /* 0x0000000406067981 */ /* 0x000f24000c2e1b00 */
[----:B-----5:R-:W-:Y:S02]  /*0160*/  IMAD.WIDE R10, R13, 0x4, R10 ;  /* 0x000000040d0a7825 */ /* 0x020fe400078e020a */
[----:B------:R-:W5:Y:S02]  /*0170*/  LDG.E.EL.64 R8, desc[UR4][R8.64] ;  /* 0x0000000408087981 */ /* 0x000f64000c2e1b00 */
[----:B---3--:R-:W-:Y:S02]  /*0180*/  IMAD.WIDE R4, R0, 0x4, R4 ;  /* 0x0000000400047825 */ /* 0x008fe400078e0204 */
[----:B------:R-:W5:Y:S04]  /*0190*/  LDG.E.EL.64 R10, desc[UR4][R10.64] ;  /* 0x000000040a0a7981 */ /* 0x000f68000c2e1b00 */
[----:B------:R-:W4:Y:S01]  /*01a0*/  LDG.E.64 R4, desc[UR4][R4.64] ;  /* 0x0000000404047981 */ /* 0x000f22000c1e1b00 */
[----:B------:R-:W-:Y:S01]  /*01b0*/  HFMA2.MMA R14, -RZ, RZ, 1.625, 0 ;  /* 0x3e800000ff0e7435 */ /* 0x000fe200000001ff */
[----:B--2---:R-:W-:Y:S01]  /*01c0*/  FADD R2, R2, 9.9999997473787516356e-06 ;  /* 0x3727c5ac02027421 */ /* 0x004fe20000000000 */
[----:B------:R-:W-:-:S03]  /*01d0*/  FADD R3, R3, 9.9999997473787516356e-06 ;  /* 0x3727c5ac03037421 */ /* 0x000fc60000000000 */
[----:B------:R-:W1:Y:S08]  /*01e0*/  MUFU.SQRT R12, R2 ;  /* 0x00000002000c7308 */ /* 0x000e700000002000 */
[----:B------:R2:W3:Y:S01]  /*01f0*/  MUFU.SQRT R13, R3 ;  /* 0x00000003000d7308 */ /* 0x0004e20000002000 */
[C---:B-1----:R-:W-:Y:S02]  /*0200*/  FSETP.GT.AND P0, PT, R12.reuse, 8.50705917302346158658e+37, PT ;  /* 0x7e8000000c00780b */ /* 0x042fe40003f04000 */
[----:B------:R-:W-:Y:S01]  /*0210*/  FSETP.GEU.AND P2, PT, R12, 1.175494350822287508e-38, PT ;  /* 0x008000000c00780b */ /* 0x000fe20003f4e000 */
[----:B--2---:R-:W1:Y:S01]  /*0220*/  LDC.64 R2, c[0x0][0x238] ;  /* 0x00008e00ff027b82 */ /* 0x004e620000000a00 */
[----:B---3--:R-:W-:-:S02]  /*0230*/  FSETP.GT.AND P1, PT, R13, 8.50705917302346158658e+37, PT ;  /* 0x7e8000000d00780b */ /* 0x008fc40003f24000 */
[----:B------:R-:W-:-:S07]  /*0240*/  FSETP.GEU.AND P3, PT, R13, 1.175494350822287508e-38, PT ;  /* 0x008000000d00780b */ /* 0x000fce0003f6e000 */
[----:B------:R-:W-:-:S04]  /*0250*/  @P0 FMUL R12, R12, 0.25 ;  /* 0x3e8000000c0c0820 */ /* 0x000fc80000400000 */
[----:B------:R-:W-:Y:S01]  /*0260*/  @!P2 FMUL R12, R12, 16777216 ;  /* 0x4b8000000c0ca820 */ /* 0x000fe20000400000 */
[----:B------:R-:W-:-:S04]  /*0270*/  @P1 FMUL R13, R13, 0.25 ;  /* 0x3e8000000d0d1820 */ /* 0x000fc80000400000 */
[----:B------:R-:W-:Y:S01]  /*0280*/  @!P3 FMUL R13, R13, 16777216 ;  /* 0x4b8000000d0db820 */ /* 0x000fe20000400000 */
[----:B------:R-:W2:Y:S01]  /*0290*/  MUFU.RCP R12, R12 ;  /* 0x0000000c000c7308 */ /* 0x000ea20000001000 */
[----:B------:R-:W-:-:S07]  /*02a0*/  FSEL R15, R14, 1, P0 ;  /* 0x3f8000000e0f7808 */ /* 0x000fce0000000000 */
[----:B------:R-:W3:Y:S01]  /*02b0*/  MUFU.RCP R13, R13 ;  /* 0x0000000d000d7308 */ /* 0x000ee20000001000 */
[----:B------:R-:W-:Y:S01]  /*02c0*/  FSEL R14, R14, 1, P1 ;  /* 0x3f8000000e0e7808 */ /* 0x000fe20000800000 */
[----:B------:R-:W-:-:S04]  /*02d0*/  @!P2 FMUL R15, R15, 16777216 ;  /* 0x4b8000000f0fa820 */ /* 0x000fc80000400000 */
[----:B------:R-:W-:Y:S01]  /*02e0*/  @!P3 FMUL R14, R14, 16777216 ;  /* 0x4b8000000e0eb820 */ /* 0x000fe20000400000 */
[----:B----4-:R-:W-:Y:S01]  /*02f0*/  FADD R5, R5, -R7 ;  /* 0x8000000705057221 */ /* 0x010fe20000000000 */
[----:B------:R-:W-:Y:S01]  /*0300*/  FADD R4, R4, -R6 ;  /* 0x8000000604047221 */ /* 0x000fe20000000000 */
[----:B--2---:R-:W-:Y:S01]  /*0310*/  FMUL R15, R12, R15 ;  /* 0x0000000f0c0f7220 */ /* 0x004fe20000400000 */
[----:B---3--:R-:W-:-:S03]  /*0320*/  FMUL R14, R13, R14 ;  /* 0x0000000e0d0e7220 */ /* 0x008fc60000400000 */
[----:B------:R-:W-:Y:S01]  /*0330*/  FMUL R15, R4, R15 ;  /* 0x0000000f040f7220 */ /* 0x000fe20000400000 */
[----:B------:R-:W-:-:S03]  /*0340*/  FMUL R14, R5, R14 ;  /* 0x0000000e050e7220 */ /* 0x000fc60000400000 */
[----:B-----5:R-:W-:Y:S01]  /*0350*/  FFMA R8, R8, R15, R10 ;  /* 0x0000000f08087223 */ /* 0x020fe2000000000a */
[----:B------:R-:W-:-:S04]  /*0360*/  FFMA R9, R9, R14, R11 ;  /* 0x0000000e09097223 */ /* 0x000fc8000000000b */
[----:B------:R-:W-:Y:S02]  /*0370*/  FSETP.GEU.AND P0, PT, R8, RZ, PT ;  /* 0x000000ff0800720b */ /* 0x000fe40003f0e000 */
[C---:B------:R-:W-:Y:S01]  /*0380*/  FSETP.GEU.AND P1, PT, R9.reuse, RZ, PT ;  /* 0x000000ff0900720b */ /* 0x040fe20003f2e000 */
[----:B-1----:R-:W-:Y:S01]  /*0390*/  IMAD.WIDE R2, R0, 0x4, R2 ;  /* 0x0000000400027825 */ /* 0x002fe200078e0202 */
[----:B------:R-:W-:Y:S02]  /*03a0*/  FSEL R8, R8, RZ, P0 ;  /* 0x000000ff08087208 */ /* 0x000fe40000000000 */
[----:B------:R-:W-:-:S05]  /*03b0*/  FSEL R9, R9, RZ, P1 ;  /* 0x000000ff09097208 */ /* 0x000fca0000800000 */
[----:B------:R-:W-:Y:S01]  /*03c0*/  STG.E.64 desc[UR4][R2.64], R8 ;  /* 0x0000000802007986 */ /* 0x000fe2000c101b04 */
[----:B------:R-:W-:Y:S05]  /*03d0*/  EXIT ;  /* 0x000000000000794d */ /* 0x000fea0003800000 */
.L_x_0:
[----:B------:R-:W-:-:S00]  /*03e0*/  BRA `(.L_x_0) ;  /* 0xfffffffc00fc7947 */ /* 0x000fc0000383ffff */
[----:B------:R-:W-:-:S00]  /*03f0*/  NOP ;  /* 0x0000000000007918 */ /* 0x000fc00000000000 */
        /* <DEDUP_REMOVED lines=8> */
.L_x_1:


//--------------------- .nv.global.init           --------------------------
	.section	.nv.global.init,"aw",@progbits
.nv.global.init:
	.type		_$_str,@object
	.size		_$_str,(_$_str_$_2 - _$_str)
_$_str:
        /*0000*/ 	.byte	0x5f, 0x5f, 0x43, 0x55, 0x44, 0x41, 0x5f, 0x46, 0x54, 0x5a, 0x00
	.type		_$_str_$_2,@object
	.size		_$_str_$_2,(.L_1 - _$_str_$_2)
_$_str_$_2:
        /*000b*/ 	.byte	0x5f, 0x5f, 0x43, 0x55, 0x44, 0x41, 0x5f, 0x50, 0x52, 0x45, 0x43, 0x5f, 0x53, 0x51, 0x52, 0x54
        /*001b*/ 	.byte	0x00
.L_1:


//--------------------- .nv.constant0.triton_poi_fused__native_batch_norm_legit_no_training_relu_23 --------------------------
	.section	.nv.constant0.triton_poi_fused__native_batch_norm_legit_no_training_relu_23,"a",@progbits
	.sectionflags	@""
	.align	4
.nv.constant0.triton_poi_fused__native_batch_norm_legit_no_training_relu_23:
	.zero		580
